	.headerflags	@"EF_CUDA_TEXMODE_UNIFIED EF_CUDA_64BIT_ADDRESS EF_CUDA_ACCELERATORS EF_CUDA_SM90 EF_CUDA_VIRTUAL_SM(EF_CUDA_SM90)"
	.elftype	@"ET_EXEC"


//--------------------- .nv.info                  --------------------------
	.section	.nv.info,"",@"SHT_CUDA_INFO"
	.align	4


	//----- nvinfo : EIATTR_REGCOUNT
	.align		4
        /*0000*/ 	.byte	0x04, 0x2f
        /*0002*/ 	.short	(.L_1 - .L_0)
	.align		4
.L_0:
        /*0004*/ 	.word	index@(triton_poi_fused__unsafe_index_leaky_relu_10)
        /*0008*/ 	.word	0x00000013


	//----- nvinfo : EIATTR_MIN_STACK_SIZE
	.align		4
.L_1:
        /*000c*/ 	.byte	0x04, 0x12
        /*000e*/ 	.short	(.L_3 - .L_2)
	.align		4
.L_2:
        /*0010*/ 	.word	index@(triton_poi_fused__unsafe_index_leaky_relu_10)
        /*0014*/ 	.word	0x00000000


	//----- nvinfo : EIATTR_FRAME_SIZE
	.align		4
.L_3:
        /*0018*/ 	.byte	0x04, 0x11
        /*001a*/ 	.short	(.L_5 - .L_4)
	.align		4
.L_4:
        /*001c*/ 	.word	index@(triton_poi_fused__unsafe_index_leaky_relu_10)
        /*0020*/ 	.word	0x00000000


	//----- nvinfo : EIATTR_MIN_STACK_SIZE
	.align		4
.L_5:
        /*0024*/ 	.byte	0x04, 0x12
        /*0026*/ 	.short	(.L_7 - .L_6)
	.align		4
.L_6:
        /*0028*/ 	.word	index@(triton_poi_fused__unsafe_index_leaky_relu_10)
        /*002c*/ 	.word	0x00000000
.L_7:


//--------------------- .nv.info.triton_poi_fused__unsafe_index_leaky_relu_10 --------------------------
	.section	.nv.info.triton_poi_fused__unsafe_index_leaky_relu_10,"",@"SHT_CUDA_INFO"
	.sectionflags	@""
	.align	4


	//----- nvinfo : EIATTR_CUDA_API_VERSION
	.align		4
        /*0000*/ 	.byte	0x04, 0x37
        /*0002*/ 	.short	(.L_9 - .L_8)
.L_8:
        /*0004*/ 	.word	0x0000007c


	//----- nvinfo : EIATTR_KPARAM_INFO
	.align		4
.L_9:
        /*0008*/ 	.byte	0x04, 0x17
        /*000a*/ 	.short	(.L_11 - .L_10)
.L_10:
        /*000c*/ 	.word	0x00000000
        /*0010*/ 	.short	0x0003
        /*0012*/ 	.short	0x0018
        /*0014*/ 	.byte	0x00, 0xf0, 0x11, 0x00


	//----- nvinfo : EIATTR_KPARAM_INFO
	.align		4
.L_11:
        /*0018*/ 	.byte	0x04, 0x17
        /*001a*/ 	.short	(.L_13 - .L_12)
.L_12:
        /*001c*/ 	.word	0x00000000
        /*0020*/ 	.short	0x0002
        /*0022*/ 	.short	0x0010
        /*0024*/ 	.byte	0x00, 0xf4, 0x21, 0x00


	//----- nvinfo : EIATTR_KPARAM_INFO
	.align		4
.L_13:
        /*0028*/ 	.byte	0x04, 0x17
        /*002a*/ 	.short	(.L_15 - .L_14)
.L_14:
        /*002c*/ 	.word	0x00000000
        /*0030*/ 	.short	0x0001
        /*0032*/ 	.short	0x0008
        /*0034*/ 	.byte	0x00, 0xf4, 0x21, 0x00


	//----- nvinfo : EIATTR_KPARAM_INFO
	.align		4
.L_15:
        /*0038*/ 	.byte	0x04, 0x17
        /*003a*/ 	.short	(.L_17 - .L_16)
.L_16:
        /*003c*/ 	.word	0x00000000
        /*0040*/ 	.short	0x0000
        /*0042*/ 	.short	0x0000
        /*0044*/ 	.byte	0x00, 0xf4, 0x21, 0x00


	//----- nvinfo : EIATTR_SPARSE_MMA_MASK
	.align		4
.L_17:
        /*0048*/ 	.byte	0x03, 0x50
        /*004a*/ 	.short	0x0000


	//----- nvinfo : EIATTR_MAXREG_COUNT
	.align		4
        /*004c*/ 	.byte	0x03, 0x1b
        /*004e*/ 	.short	0x00ff


	//----- nvinfo : EIATTR_EXIT_INSTR_OFFSETS
	.align		4
        /*0050*/ 	.byte	0x04, 0x1c
        /*0052*/ 	.short	(.L_19 - .L_18)


	//   ....[0]....
.L_18:
        /*0054*/ 	.word	0x000004d0


	//----- nvinfo : EIATTR_REQNTID
	.align		4
.L_19:
        /*0058*/ 	.byte	0x04, 0x10
        /*005a*/ 	.short	(.L_21 - .L_20)
.L_20:
        /*005c*/ 	.word	0x00000080
        /*0060*/ 	.word	0x00000001
        /*0064*/ 	.word	0x00000001


	//----- nvinfo : EIATTR_CBANK_PARAM_SIZE
	.align		4
.L_21:
        /*0068*/ 	.byte	0x03, 0x19
        /*006a*/ 	.short	0x001c


	//----- nvinfo : EIATTR_PARAM_CBANK
	.align		4
        /*006c*/ 	.byte	0x04, 0x0a
        /*006e*/ 	.short	(.L_23 - .L_22)
	.align		4
.L_22:
        /*0070*/ 	.word	index@(.nv.constant0.triton_poi_fused__unsafe_index_leaky_relu_10)
        /*0074*/ 	.short	0x0210
        /*0076*/ 	.short	0x001c


	//----- nvinfo : EIATTR_SW_WAR
	.align		4
.L_23:
        /*0078*/ 	.byte	0x04, 0x36
        /*007a*/ 	.short	(.L_25 - .L_24)
.L_24:
        /*007c*/ 	.word	0x00000008
.L_25:


//--------------------- .nv.callgraph             --------------------------
	.section	.nv.callgraph,"",@"SHT_CUDA_CALLGRAPH"
	.align	4
	.sectionentsize	8
	.align		4
        /*0000*/ 	.word	0x00000000
	.align		4
        /*0004*/ 	.word	0xffffffff
	.align		4
        /*0008*/ 	.word	0x00000000
	.align		4
        /*000c*/ 	.word	0xfffffffe
	.align		4
        /*0010*/ 	.word	0x00000000
	.align		4
        /*0014*/ 	.word	0xfffffffd
	.align		4
        /*0018*/ 	.word	0x00000000
	.align		4
        /*001c*/ 	.word	0xfffffffc


//--------------------- .text.triton_poi_fused__unsafe_index_leaky_relu_10 --------------------------
	.section	.text.triton_poi_fused__unsafe_index_leaky_relu_10,"ax",@progbits
	.align	128
        .global         triton_poi_fused__unsafe_index_leaky_relu_10
        .type           triton_poi_fused__unsafe_index_leaky_relu_10,@function
        .size           triton_poi_fused__unsafe_index_leaky_relu_10,(.L_x_1 - triton_poi_fused__unsafe_index_leaky_relu_10)
        .other          triton_poi_fused__unsafe_index_leaky_relu_10,@"STO_CUDA_ENTRY STV_DEFAULT"
triton_poi_fused__unsafe_index_leaky_relu_10:
.text.triton_poi_fused__unsafe_index_leaky_relu_10:
[----:B------:R-:W-:Y:S01]  /*0000*/  LDC R1, c[0x0][0x28] ;  /* 0x00000a00ff017b82 */ /* 0x000fe20000000800 */
[----:B------:R-:W1:Y:S07]  /*0010*/  S2R R5, SR_TID.X ;  /* 0x0000000000057919 */ /* 0x000e6e0000002100 */
[----:B------:R-:W2:Y:S01]  /*0020*/  LDC.64 R2, c[0x0][0x210] ;  /* 0x00008400ff027b82 */ /* 0x000ea20000000a00 */
[----:B------:R-:W-:Y:S01]  /*0030*/  ULDC.64 UR4, c[0x0][0x208] ;  /* 0x0000820000047ab9 */ /* 0x000fe20000000a00 */
[----:B------:R-:W-:Y:S01]  /*0040*/  ULDC.64 UR6, c[0x0][0x218] ;  /* 0x0000860000067ab9 */ /* 0x000fe20000000a00 */
[----:B------:R-:W3:Y:S05]  /*0050*/  S2R R7, SR_CTAID.X ;  /* 0x0000000000077919 */ /* 0x000eea0000002500 */
[----:B------:R-:W4:Y:S01]  /*0060*/  LDC.64 R8, c[0x0][0x210] ;  /* 0x00008400ff087b82 */ /* 0x000f220000000a00 */
[----:B-1----:R-:W-:Y:S01]  /*0070*/  IMAD.SHL.U32 R5, R5, 0x4, RZ ;  /* 0x0000000405057824 */ /* 0x002fe200078e00ff */
[----:B----4-:R-:W4:Y:S01]  /*0080*/  LDG.E.EL.128 R8, desc[UR4][R8.64] ;  /* 0x0000000408087981 */ /* 0x010f22000c2e1d00 */
[----:B---3--:R-:W-:Y:S01]  /*0090*/  IMAD.SHL.U32 R4, R7, 0x200, RZ ;  /* 0x0000020007047824 */ /* 0x008fe200078e00ff */
[----:B------:R-:W-:-:S04]  /*00a0*/  SHF.R.S32.HI R13, RZ, 0x16, R7 ;  /* 0x00000016ff0d7819 */ /* 0x000fc80000011407 */
[----:B------:R-:W-:-:S04]  /*00b0*/  LOP3.LUT R0, R4, 0x1fc, R5, 0xf8, !PT ;  /* 0x000001fc04007812 */ /* 0x000fc800078ef805 */
[----:B------:R-:W-:-:S04]  /*00c0*/  SHF.R.S32.HI R5, RZ, 0x2, R0 ;  /* 0x00000002ff057819 */ /* 0x000fc80000011400 */
[----:B------:R-:W-:-:S04]  /*00d0*/  LEA.HI R6, R5, R5, RZ, 0x2 ;  /* 0x0000000505067211 */ /* 0x000fc800078f10ff */
[----:B------:R-:W-:-:S05]  /*00e0*/  LOP3.LUT R6, R6, 0xfffffffc, RZ, 0xc0, !PT ;  /* 0xfffffffc06067812 */ /* 0x000fca00078ec0ff */
[----:B------:R-:W-:-:S04]  /*00f0*/  IMAD.IADD R15, R5, 0x1, -R6 ;  /* 0x00000001050f7824 */ /* 0x000fc800078e0a06 */
[----:B--2---:R-:W-:Y:S01]  /*0100*/  IMAD.WIDE R14, R15, 0x8, R2 ;  /* 0x000000080f0e7825 */ /* 0x004fe200078e0202 */
[----:B------:R-:W-:-:S03]  /*0110*/  SGXT R13, R13, 0x1 ;  /* 0x000000010d0d781a */ /* 0x000fc60000000200 */
[----:B------:R-:W-:Y:S02]  /*0120*/  VIADD R4, R4, 0x2 ;  /* 0x0000000204047836 */ /* 0x000fe40000000000 */
[----:B------:R-:W2:Y:S03]  /*0130*/  LDG.E.EL.64 R14, desc[UR4][R14.64] ;  /* 0x000000040e0e7981 */ /* 0x000ea6000c2e1b00 */
[----:B------:R-:W-:-:S04]  /*0140*/  LEA.HI R5, R13, R4, RZ, 0x2 ;  /* 0x000000040d057211 */ /* 0x000fc800078f10ff */
[----:B------:R-:W-:-:S05]  /*0150*/  LOP3.LUT R5, R5, 0xfffffe04, RZ, 0xc0, !PT ;  /* 0xfffffe0405057812 */ /* 0x000fca00078ec0ff */
[----:B------:R-:W-:-:S04]  /*0160*/  IMAD.IADD R5, R4, 0x1, -R5 ;  /* 0x0000000104057824 */ /* 0x000fc800078e0a05 */
[----:B------:R-:W-:-:S06]  /*0170*/  IMAD.WIDE R4, R5, 0x8, R2 ;  /* 0x0000000805047825 */ /* 0x000fcc00078e0202 */
[----:B------:R-:W3:Y:S01]  /*0180*/  LDG.E.EL.128 R4, desc[UR4][R4.64] ;  /* 0x0000000404047981 */ /* 0x000ee2000c2e1d00 */
[----:B------:R-:W-:-:S04]  /*0190*/  LEA.HI R13, R13, R0, RZ, 0x4 ;  /* 0x000000000d0d7211 */ /* 0x000fc800078f20ff */
[----:B------:R-:W-:-:S05]  /*01a0*/  SHF.R.S32.HI R13, RZ, 0x4, R13 ;  /* 0x00000004ff0d7819 */ /* 0x000fca000001140d */
[----:B------:R-:W-:Y:S01]  /*01b0*/  IMAD.SHL.U32 R13, R13, 0x4, RZ ;  /* 0x000000040d0d7824 */ /* 0x000fe200078e00ff */
[----:B----4-:R-:W-:Y:S02]  /*01c0*/  SHF.R.U32.HI R16, RZ, 0x1c, R9 ;  /* 0x0000001cff107819 */ /* 0x010fe40000011609 */
[----:B------:R-:W-:Y:S02]  /*01d0*/  SHF.R.U32.HI R2, RZ, 0x1c, R11 ;  /* 0x0000001cff027819 */ /* 0x000fe4000001160b */
[----:B------:R-:W-:Y:S02]  /*01e0*/  LOP3.LUT R16, R16, 0x8, RZ, 0xc0, !PT ;  /* 0x0000000810107812 */ /* 0x000fe400078ec0ff */
[----:B------:R-:W-:Y:S02]  /*01f0*/  LOP3.LUT R2, R2, 0x8, RZ, 0xc0, !PT ;  /* 0x0000000802027812 */ /* 0x000fe400078ec0ff */
[----:B--2---:R-:W-:-:S04]  /*0200*/  SHF.R.U32.HI R3, RZ, 0x1e, R15 ;  /* 0x0000001eff037819 */ /* 0x004fc8000001160f */
[----:B------:R-:W-:-:S04]  /*0210*/  LOP3.LUT R3, R3, 0x2, RZ, 0xc0, !PT ;  /* 0x0000000203037812 */ /* 0x000fc800078ec0ff */
[----:B------:R-:W-:-:S05]  /*0220*/  IADD3 R3, P0, R14, R3, RZ ;  /* 0x000000030e037210 */ /* 0x000fca0007f1e0ff */
[----:B------:R-:W-:Y:S01]  /*0230*/  IMAD.X R12, RZ, RZ, R15, P0 ;  /* 0x000000ffff0c7224 */ /* 0x000fe200000e060f */
[----:B------:R-:W-:Y:S02]  /*0240*/  LEA R15, P0, R8, UR6, 0x2 ;  /* 0x00000006080f7c11 */ /* 0x000fe4000f8010ff */
[----:B------:R-:W-:Y:S02]  /*0250*/  LEA R14, P1, R10, UR6, 0x2 ;  /* 0x000000060a0e7c11 */ /* 0x000fe4000f8210ff */
[C---:B------:R-:W-:Y:S01]  /*0260*/  SHF.L.U64.HI R12, R3.reuse, 0x3, R12 ;  /* 0x00000003030c7819 */ /* 0x040fe2000001020c */
[----:B------:R-:W-:Y:S01]  /*0270*/  IMAD.SHL.U32 R3, R3, 0x8, RZ ;  /* 0x0000000803037824 */ /* 0x000fe200078e00ff */
[----:B------:R-:W-:Y:S02]  /*0280*/  LEA.HI.X R9, R8, UR7, R9, 0x2, P0 ;  /* 0x0000000708097c11 */ /* 0x000fe400080f1409 */
[----:B------:R-:W-:Y:S02]  /*0290*/  LEA.HI.X R11, R10, UR7, R11, 0x2, P1 ;  /* 0x000000070a0b7c11 */ /* 0x000fe400088f140b */
[----:B------:R-:W-:-:S02]  /*02a0*/  IADD3 R8, P3, P2, R3, R15, R16 ;  /* 0x0000000f03087210 */ /* 0x000fc40007a7e010 */
[----:B------:R-:W-:Y:S02]  /*02b0*/  IADD3 R2, P1, P0, R3, R14, R2 ;  /* 0x0000000e03027210 */ /* 0x000fe4000783e002 */
[----:B---3--:R-:W-:Y:S02]  /*02c0*/  LEA R16, P4, R4, UR6, 0x2 ;  /* 0x0000000604107c11 */ /* 0x008fe4000f8810ff */
[----:B------:R-:W-:Y:S02]  /*02d0*/  SHF.R.U32.HI R15, RZ, 0x1c, R5 ;  /* 0x0000001cff0f7819 */ /* 0x000fe40000011605 */
[----:B------:R-:W-:Y:S02]  /*02e0*/  LEA R14, P5, R6, UR6, 0x2 ;  /* 0x00000006060e7c11 */ /* 0x000fe4000f8a10ff */
[----:B------:R-:W-:Y:S02]  /*02f0*/  SHF.R.U32.HI R10, RZ, 0x1c, R7 ;  /* 0x0000001cff0a7819 */ /* 0x000fe40000011607 */
[----:B------:R-:W-:-:S02]  /*0300*/  LEA.HI.X R5, R4, UR7, R5, 0x2, P4 ;  /* 0x0000000704057c11 */ /* 0x000fc4000a0f1405 */
[----:B------:R-:W-:Y:S02]  /*0310*/  LOP3.LUT R4, R15, 0x8, RZ, 0xc0, !PT ;  /* 0x000000080f047812 */ /* 0x000fe400078ec0ff */
[----:B------:R-:W-:Y:S02]  /*0320*/  LEA.HI.X R7, R6, UR7, R7, 0x2, P5 ;  /* 0x0000000706077c11 */ /* 0x000fe4000a8f1407 */
[----:B------:R-:W-:Y:S02]  /*0330*/  LOP3.LUT R6, R10, 0x8, RZ, 0xc0, !PT ;  /* 0x000000080a067812 */ /* 0x000fe400078ec0ff */
[C---:B------:R-:W-:Y:S02]  /*0340*/  IADD3 R4, P4, P5, R3.reuse, R16, R4 ;  /* 0x0000001003047210 */ /* 0x040fe40007d9e004 */
[----:B------:R-:W-:Y:S02]  /*0350*/  IADD3.X R9, R12, R9, RZ, P3, P2 ;  /* 0x000000090c097210 */ /* 0x000fe40001fe44ff */
[----:B------:R-:W-:-:S02]  /*0360*/  IADD3 R6, P2, P3, R3, R14, R6 ;  /* 0x0000000e03067210 */ /* 0x000fc40007b5e006 */
[C---:B------:R-:W-:Y:S02]  /*0370*/  IADD3.X R3, R12.reuse, R11, RZ, P1, P0 ;  /* 0x0000000b0c037210 */ /* 0x040fe40000fe04ff */
[C---:B------:R-:W-:Y:S01]  /*0380*/  IADD3.X R5, R12.reuse, R5, RZ, P4, P5 ;  /* 0x000000050c057210 */ /* 0x040fe200027ea4ff */
[C---:B------:R-:W-:Y:S01]  /*0390*/  IMAD.WIDE R8, R13.reuse, 0x4, R8 ;  /* 0x000000040d087825 */ /* 0x040fe200078e0208 */
[----:B------:R-:W-:Y:S01]  /*03a0*/  IADD3.X R7, R12, R7, RZ, P2, P3 ;  /* 0x000000070c077210 */ /* 0x000fe200017e64ff */
[----:B------:R-:W1:Y:S02]  /*03b0*/  LDC.64 R14, c[0x0][0x220] ;  /* 0x00008800ff0e7b82 */ /* 0x000e640000000a00 */
[----:B------:R-:W-:-:S04]  /*03c0*/  IMAD.WIDE R2, R13, 0x4, R2 ;  /* 0x000000040d027825 */ /* 0x000fc800078e0202 */
[C---:B------:R-:W-:Y:S02]  /*03d0*/  IMAD.WIDE R10, R13.reuse, 0x4, R4 ;  /* 0x000000040d0a7825 */ /* 0x040fe400078e0204 */
[----:B------:R-:W2:Y:S02]  /*03e0*/  LDG.E.EL R4, desc[UR4][R8.64] ;  /* 0x0000000408047981 */ /* 0x000ea4000c2e1900 */
[----:B------:R-:W-:Y:S02]  /*03f0*/  IMAD.WIDE R12, R13, 0x4, R6 ;  /* 0x000000040d0c7825 */ /* 0x000fe400078e0206 */
[----:B------:R-:W3:Y:S04]  /*0400*/  LDG.E.EL R5, desc[UR4][R2.64] ;  /* 0x0000000402057981 */ /* 0x000ee8000c2e1900 */
[----:B------:R-:W4:Y:S04]  /*0410*/  LDG.E.EL R6, desc[UR4][R10.64] ;  /* 0x000000040a067981 */ /* 0x000f28000c2e1900 */
[----:B------:R-:W5:Y:S01]  /*0420*/  LDG.E.EL R7, desc[UR4][R12.64] ;  /* 0x000000040c077981 */ /* 0x000f62000c2e1900 */
[----:B-1----:R-:W-:Y:S01]  /*0430*/  IMAD.WIDE R14, R0, 0x4, R14 ;  /* 0x00000004000e7825 */ /* 0x002fe200078e020e */
[----:B--2---:R-:W-:-:S02]  /*0440*/  FSETP.GT.AND P0, PT, R4, RZ, PT ;  /* 0x000000ff0400720b */ /* 0x004fc40003f04000 */
[----:B---3--:R-:W-:Y:S02]  /*0450*/  FSETP.GT.AND P1, PT, R5, RZ, PT ;  /* 0x000000ff0500720b */ /* 0x008fe40003f24000 */
[----:B----4-:R-:W-:Y:S02]  /*0460*/  FSETP.GT.AND P2, PT, R6, RZ, PT ;  /* 0x000000ff0600720b */ /* 0x010fe40003f44000 */
[----:B-----5:R-:W-:-:S07]  /*0470*/  FSETP.GT.AND P3, PT, R7, RZ, PT ;  /* 0x000000ff0700720b */ /* 0x020fce0003f64000 */
[----:B------:R-:W-:Y:S02]  /*0480*/  @!P0 FMUL R4, R4, 0.0099999997764825820923 ;  /* 0x3c23d70a04048820 */ /* 0x000fe40000400000 */
[----:B------:R-:W-:Y:S02]  /*0490*/  @!P1 FMUL R5, R5, 0.0099999997764825820923 ;  /* 0x3c23d70a05059820 */ /* 0x000fe40000400000 */
[----:B------:R-:W-:Y:S02]  /*04a0*/  @!P2 FMUL R6, R6, 0.0099999997764825820923 ;  /* 0x3c23d70a0606a820 */ /* 0x000fe40000400000 */
[----:B------:R-:W-:-:S05]  /*04b0*/  @!P3 FMUL R7, R7, 0.0099999997764825820923 ;  /* 0x3c23d70a0707b820 */ /* 0x000fca0000400000 */
[----:B------:R-:W-:Y:S01]  /*04c0*/  STG.E.128 desc[UR4][R14.64], R4 ;  /* 0x000000040e007986 */ /* 0x000fe2000c101d04 */
[----:B------:R-:W-:Y:S05]  /*04d0*/  EXIT ;  /* 0x000000000000794d */ /* 0x000fea0003800000 */
.L_x_0:
[----:B------:R-:W-:-:S00]  /*04e0*/  BRA `(.L_x_0) ;  /* 0xfffffffc00fc7947 */ /* 0x000fc0000383ffff */
[----:B------:R-:W-:-:S00]  /*04f0*/  NOP ;  /* 0x0000000000007918 */ /* 0x000fc00000000000 */
        /* <DEDUP_REMOVED lines=8> */
.L_x_1:


//--------------------- .nv.constant0.triton_poi_fused__unsafe_index_leaky_relu_10 --------------------------
	.section	.nv.constant0.triton_poi_fused__unsafe_index_leaky_relu_10,"a",@progbits
	.sectionflags	@""
	.align	4
.nv.constant0.triton_poi_fused__unsafe_index_leaky_relu_10:
	.zero		556
